//
// Generated by NVIDIA NVVM Compiler
//
// Compiler Build ID: CL-36424714
// Cuda compilation tools, release 13.0, V13.0.88
// Based on NVVM 20.0.0
//

.version 9.0
.target sm_100
.address_size 64

	// .globl	_Z9coalescedPfi

.visible .entry _Z9coalescedPfi(
	.param .u64 .ptr .align 1 _Z9coalescedPfi_param_0,
	.param .u32 _Z9coalescedPfi_param_1
)
{
	.reg .pred 	%p<2>;
	.reg .b32 	%r<6>;
	.reg .b32 	%f<3>;
	.reg .b64 	%rd<5>;

	ld.param.u64 	%rd1, [_Z9coalescedPfi_param_0];
	ld.param.u32 	%r2, [_Z9coalescedPfi_param_1];
	mov.u32 	%r3, %ctaid.x;
	mov.u32 	%r4, %ntid.x;
	mov.u32 	%r5, %tid.x;
	mad.lo.s32 	%r1, %r3, %r4, %r5;
	setp.ge.s32 	%p1, %r1, %r2;
	@%p1 bra 	$L__BB0_2;
	cvta.to.global.u64 	%rd2, %rd1;
	mul.wide.s32 	%rd3, %r1, 4;
	add.s64 	%rd4, %rd2, %rd3;
	ld.global.f32 	%f1, [%rd4];
	add.f32 	%f2, %f1, %f1;
	st.global.f32 	[%rd4], %f2;
$L__BB0_2:
	ret;

}
	// .globl	_Z13non_coalescedPfi
.visible .entry _Z13non_coalescedPfi(
	.param .u64 .ptr .align 1 _Z13non_coalescedPfi_param_0,
	.param .u32 _Z13non_coalescedPfi_param_1
)
{
	.reg .pred 	%p<2>;
	.reg .b32 	%r<8>;
	.reg .b32 	%f<3>;
	.reg .b64 	%rd<5>;

	ld.param.u64 	%rd1, [_Z13non_coalescedPfi_param_0];
	ld.param.u32 	%r2, [_Z13non_coalescedPfi_param_1];
	mov.u32 	%r3, %ctaid.x;
	mov.u32 	%r4, %ntid.x;
	mov.u32 	%r5, %tid.x;
	mad.lo.s32 	%r6, %r3, %r4, %r5;
	shl.b32 	%r7, %r6, 5;
	rem.s32 	%r1, %r7, %r2;
	setp.ge.s32 	%p1, %r6, %r2;
	@%p1 bra 	$L__BB1_2;
	cvta.to.global.u64 	%rd2, %rd1;
	mul.wide.s32 	%rd3, %r1, 4;
	add.s64 	%rd4, %rd2, %rd3;
	ld.global.f32 	%f1, [%rd4];
	add.f32 	%f2, %f1, %f1;
	st.global.f32 	[%rd4], %f2;
$L__BB1_2:
	ret;

}


// ===== COMPILED SASS (sm_100) =====

	.target	sm_100

	.elftype	@"ET_EXEC"


//--------------------- .note.nv.tkinfo           --------------------------
	.section	.note.nv.tkinfo,"",@"SHT_NOTE"
	.sectionflags	@"SHF_NOTE_NV_TKINFO"
	.tkinfo
        /*0018*/ 	.word	0x00000002
        /*0030*/ 	.string	""
        /*0030*/ 	.string	"ptxas"
        /*0030*/ 	.string	"Cuda compilation tools, release 13.0, V13.0.88"
        /*0030*/ 	.string	"Build cuda_13.0.r13.0/compiler.36424714_0"
        /*0030*/ 	.string	"-arch sm_100 -m 64 "



//--------------------- .note.nv.cuinfo           --------------------------
	.section	.note.nv.cuinfo,"",@"SHT_NOTE"
	.sectionflags	@"SHF_NOTE_NV_CUINFO"
        /*0018*/ 	.short	0x0002
        /*001a*/ 	.short	0x0064
        /*001c*/ 	.short	0x0082
	.zero		2


//--------------------- .nv.info                  --------------------------
	.section	.nv.info,"",@"SHT_CUDA_INFO"
	.align	4


	//----- nvinfo : EIATTR_REGCOUNT
	.align		4
        /*0000*/ 	.byte	0x04, 0x2f
        /*0002*/ 	.short	(.L_1 - .L_0)
	.align		4
.L_0:
        /*0004*/ 	.word	index@(_Z9coalescedPfi)
        /*0008*/ 	.word	0x00000008


	//----- nvinfo : EIATTR_FRAME_SIZE
	.align		4
.L_1:
        /*000c*/ 	.byte	0x04, 0x11
        /*000e*/ 	.short	(.L_3 - .L_2)
	.align		4
.L_2:
        /*0010*/ 	.word	index@(_Z9coalescedPfi)
        /*0014*/ 	.word	0x00000000


	//----- nvinfo : EIATTR_REGCOUNT
	.align		4
.L_3:
        /*0018*/ 	.byte	0x04, 0x2f
        /*001a*/ 	.short	(.L_5 - .L_4)
	.align		4
.L_4:
        /*001c*/ 	.word	index@(_Z13non_coalescedPfi)
        /*0020*/ 	.word	0x0000000c


	//----- nvinfo : EIATTR_FRAME_SIZE
	.align		4
.L_5:
        /*0024*/ 	.byte	0x04, 0x11
        /*0026*/ 	.short	(.L_7 - .L_6)
	.align		4
.L_6:
        /*0028*/ 	.word	index@(_Z13non_coalescedPfi)
        /*002c*/ 	.word	0x00000000


	//----- nvinfo : EIATTR_MIN_STACK_SIZE
	.align		4
.L_7:
        /*0030*/ 	.byte	0x04, 0x12
        /*0032*/ 	.short	(.L_9 - .L_8)
	.align		4
.L_8:
        /*0034*/ 	.word	index@(_Z13non_coalescedPfi)
        /*0038*/ 	.word	0x00000000


	//----- nvinfo : EIATTR_MIN_STACK_SIZE
	.align		4
.L_9:
        /*003c*/ 	.byte	0x04, 0x12
        /*003e*/ 	.short	(.L_11 - .L_10)
	.align		4
.L_10:
        /*0040*/ 	.word	index@(_Z9coalescedPfi)
        /*0044*/ 	.word	0x00000000
.L_11:


//--------------------- .nv.compat                --------------------------
	.section	.nv.compat,"",@"SHT_CUDA_COMPAT_INFO"
	.align	4
        /*0000*/ 	.byte	0x02, 0x09, 0x00, 0x00, 0x02, 0x02, 0x01, 0x00, 0x02, 0x05, 0x05, 0x00, 0x03, 0x07, 0x01, 0x01
        /*0010*/ 	.byte	0x02, 0x03, 0x00, 0x00, 0x02, 0x06, 0x01, 0x00, 0x04, 0x0b, 0x08, 0x00, 0x09, 0x00, 0x00, 0x00
        /*0020*/ 	.byte	0x00, 0x00, 0x00, 0x00


//--------------------- .nv.info._Z13non_coalescedPfi --------------------------
	.section	.nv.info._Z13non_coalescedPfi,"",@"SHT_CUDA_INFO"
	.sectionflags	@""
	.align	4


	//----- nvinfo : EIATTR_CUDA_API_VERSION
	.align		4
        /*0000*/ 	.byte	0x04, 0x37
        /*0002*/ 	.short	(.L_13 - .L_12)
.L_12:
        /*0004*/ 	.word	0x00000082


	//----- nvinfo : EIATTR_KPARAM_INFO
	.align		4
.L_13:
        /*0008*/ 	.byte	0x04, 0x17
        /*000a*/ 	.short	(.L_15 - .L_14)
.L_14:
        /*000c*/ 	.word	0x00000000
        /*0010*/ 	.short	0x0001
        /*0012*/ 	.short	0x0008
        /*0014*/ 	.byte	0x00, 0xf0, 0x11, 0x00


	//----- nvinfo : EIATTR_KPARAM_INFO
	.align		4
.L_15:
        /*0018*/ 	.byte	0x04, 0x17
        /*001a*/ 	.short	(.L_17 - .L_16)
.L_16:
        /*001c*/ 	.word	0x00000000
        /*0020*/ 	.short	0x0000
        /*0022*/ 	.short	0x0000
        /*0024*/ 	.byte	0x00, 0xf5, 0x21, 0x00


	//----- nvinfo : EIATTR_SPARSE_MMA_MASK
	.align		4
.L_17:
        /*0028*/ 	.byte	0x03, 0x50
        /*002a*/ 	.short	0x0000


	//----- nvinfo : EIATTR_MAXREG_COUNT
	.align		4
        /*002c*/ 	.byte	0x03, 0x1b
        /*002e*/ 	.short	0x00ff


	//----- nvinfo : EIATTR_MERCURY_ISA_VERSION
	.align		4
        /*0030*/ 	.byte	0x03, 0x5f
        /*0032*/ 	.short	0x0101


	//----- nvinfo : EIATTR_VRC_CTA_INIT_COUNT
	.align		4
        /*0034*/ 	.byte	0x02, 0x4a
	.zero		1
	.zero		1


	//----- nvinfo : EIATTR_EXIT_INSTR_OFFSETS
	.align		4
        /*0038*/ 	.byte	0x04, 0x1c
        /*003a*/ 	.short	(.L_19 - .L_18)


	//   ....[0]....
.L_18:
        /*003c*/ 	.word	0x00000190


	//   ....[1]....
        /*0040*/ 	.word	0x00000250


	//----- nvinfo : EIATTR_CBANK_PARAM_SIZE
	.align		4
.L_19:
        /*0044*/ 	.byte	0x03, 0x19
        /*0046*/ 	.short	0x000c


	//----- nvinfo : EIATTR_PARAM_CBANK
	.align		4
        /*0048*/ 	.byte	0x04, 0x0a
        /*004a*/ 	.short	(.L_21 - .L_20)
	.align		4
.L_20:
        /*004c*/ 	.word	index@(.nv.constant0._Z13non_coalescedPfi)
        /*0050*/ 	.short	0x0380
        /*0052*/ 	.short	0x000c


	//----- nvinfo : EIATTR_SW_WAR
	.align		4
.L_21:
        /*0054*/ 	.byte	0x04, 0x36
        /*0056*/ 	.short	(.L_23 - .L_22)
.L_22:
        /*0058*/ 	.word	0x00000008
.L_23:


//--------------------- .nv.info._Z9coalescedPfi  --------------------------
	.section	.nv.info._Z9coalescedPfi,"",@"SHT_CUDA_INFO"
	.sectionflags	@""
	.align	4


	//----- nvinfo : EIATTR_CUDA_API_VERSION
	.align		4
        /*0000*/ 	.byte	0x04, 0x37
        /*0002*/ 	.short	(.L_25 - .L_24)
.L_24:
        /*0004*/ 	.word	0x00000082


	//----- nvinfo : EIATTR_KPARAM_INFO
	.align		4
.L_25:
        /*0008*/ 	.byte	0x04, 0x17
        /*000a*/ 	.short	(.L_27 - .L_26)
.L_26:
        /*000c*/ 	.word	0x00000000
        /*0010*/ 	.short	0x0001
        /*0012*/ 	.short	0x0008
        /*0014*/ 	.byte	0x00, 0xf0, 0x11, 0x00


	//----- nvinfo : EIATTR_KPARAM_INFO
	.align		4
.L_27:
        /*0018*/ 	.byte	0x04, 0x17
        /*001a*/ 	.short	(.L_29 - .L_28)
.L_28:
        /*001c*/ 	.word	0x00000000
        /*0020*/ 	.short	0x0000
        /*0022*/ 	.short	0x0000
        /*0024*/ 	.byte	0x00, 0xf5, 0x21, 0x00


	//----- nvinfo : EIATTR_SPARSE_MMA_MASK
	.align		4
.L_29:
        /*0028*/ 	.byte	0x03, 0x50
        /*002a*/ 	.short	0x0000


	//----- nvinfo : EIATTR_MAXREG_COUNT
	.align		4
        /*002c*/ 	.byte	0x03, 0x1b
        /*002e*/ 	.short	0x00ff


	//----- nvinfo : EIATTR_MERCURY_ISA_VERSION
	.align		4
        /*0030*/ 	.byte	0x03, 0x5f
        /*0032*/ 	.short	0x0101


	//----- nvinfo : EIATTR_VRC_CTA_INIT_COUNT
	.align		4
        /*0034*/ 	.byte	0x02, 0x4a
	.zero		1
	.zero		1


	//----- nvinfo : EIATTR_EXIT_INSTR_OFFSETS
	.align		4
        /*0038*/ 	.byte	0x04, 0x1c
        /*003a*/ 	.short	(.L_31 - .L_30)


	//   ....[0]....
.L_30:
        /*003c*/ 	.word	0x00000070


	//   ....[1]....
        /*0040*/ 	.word	0x000000e0


	//----- nvinfo : EIATTR_CBANK_PARAM_SIZE
	.align		4
.L_31:
        /*0044*/ 	.byte	0x03, 0x19
        /*0046*/ 	.short	0x000c


	//----- nvinfo : EIATTR_PARAM_CBANK
	.align		4
        /*0048*/ 	.byte	0x04, 0x0a
        /*004a*/ 	.short	(.L_33 - .L_32)
	.align		4
.L_32:
        /*004c*/ 	.word	index@(.nv.constant0._Z9coalescedPfi)
        /*0050*/ 	.short	0x0380
        /*0052*/ 	.short	0x000c


	//----- nvinfo : EIATTR_SW_WAR
	.align		4
.L_33:
        /*0054*/ 	.byte	0x04, 0x36
        /*0056*/ 	.short	(.L_35 - .L_34)
.L_34:
        /*0058*/ 	.word	0x00000008
.L_35:


//--------------------- .nv.callgraph             --------------------------
	.section	.nv.callgraph,"",@"SHT_CUDA_CALLGRAPH"
	.align	4
	.sectionentsize	8
	.align		4
        /*0000*/ 	.word	0x00000000
	.align		4
        /*0004*/ 	.word	0xffffffff
	.align		4
        /*0008*/ 	.word	0x00000000
	.align		4
        /*000c*/ 	.word	0xfffffffe
	.align		4
        /*0010*/ 	.word	0x00000000
	.align		4
        /*0014*/ 	.word	0xfffffffd
	.align		4
        /*0018*/ 	.word	0x00000000
	.align		4
        /*001c*/ 	.word	0xfffffffc


//--------------------- .text._Z13non_coalescedPfi --------------------------
	.section	.text._Z13non_coalescedPfi,"ax",@progbits
	.align	128
        .global         _Z13non_coalescedPfi
        .type           _Z13non_coalescedPfi,@function
        .size           _Z13non_coalescedPfi,(.L_x_2 - _Z13non_coalescedPfi)
        .other          _Z13non_coalescedPfi,@"STO_CUDA_ENTRY STV_DEFAULT"
_Z13non_coalescedPfi:
.text._Z13non_coalescedPfi:
[----:B------:R-:W-:Y:S08]  /*0000*/  LDC R1, c[0x0][0x37c] ;  /* 0x0000df00ff017b82 */ /* 0x000ff00000000800 */
[----:B------:R-:W0:Y:S01]  /*0010*/  LDC R9, c[0x0][0x388] ;  /* 0x0000e200ff097b82 */ /* 0x000e220000000800 */
[----:B------:R-:W1:Y:S07]  /*0020*/  S2R R7, SR_TID.X ;  /* 0x0000000000077919 */ /* 0x000e6e0000002100 */
[----:B------:R-:W1:Y:S08]  /*0030*/  S2UR UR4, SR_CTAID.X ;  /* 0x00000000000479c3 */ /* 0x000e700000002500 */
[----:B------:R-:W1:Y:S01]  /*0040*/  LDC R0, c[0x0][0x360] ;  /* 0x0000d800ff007b82 */ /* 0x000e620000000800 */
[----:B0-----:R-:W-:-:S04]  /*0050*/  IABS R6, R9 ;  /* 0x0000000900067213 */ /* 0x001fc80000000000 */
[----:B------:R-:W0:Y:S01]  /*0060*/  I2F.RP R5, R6 ;  /* 0x0000000600057306 */ /* 0x000e220000209400 */
[----:B-1----:R-:W-:-:S07]  /*0070*/  IMAD R0, R0, UR4, R7 ;  /* 0x0000000400007c24 */ /* 0x002fce000f8e0207 */
[----:B0-----:R-:W0:Y:S01]  /*0080*/  MUFU.RCP R5, R5 ;  /* 0x0000000500057308 */ /* 0x001e220000001000 */
[----:B------:R-:W-:Y:S01]  /*0090*/  ISETP.GE.AND P1, PT, R0, R9, PT ;  /* 0x000000090000720c */ /* 0x000fe20003f26270 */
[----:B0-----:R-:W-:-:S06]  /*00a0*/  VIADD R2, R5, 0xffffffe ;  /* 0x0ffffffe05027836 */ /* 0x001fcc0000000000 */
[----:B------:R0:W1:Y:S02]  /*00b0*/  F2I.FTZ.U32.TRUNC.NTZ R3, R2 ;  /* 0x0000000200037305 */ /* 0x000064000021f000 */
[----:B0-----:R-:W-:Y:S01]  /*00c0*/  IMAD.MOV.U32 R2, RZ, RZ, RZ ;  /* 0x000000ffff027224 */ /* 0x001fe200078e00ff */
[----:B-1----:R-:W-:-:S05]  /*00d0*/  IADD3 R4, PT, PT, RZ, -R3, RZ ;  /* 0x80000003ff047210 */ /* 0x002fca0007ffe0ff */
[----:B------:R-:W-:Y:S01]  /*00e0*/  IMAD.MOV.U32 R7, RZ, RZ, R4 ;  /* 0x000000ffff077224 */ /* 0x000fe200078e0004 */
[----:B------:R-:W-:-:S03]  /*00f0*/  SHF.L.U32 R4, R0, 0x5, RZ ;  /* 0x0000000500047819 */ /* 0x000fc600000006ff */
[----:B------:R-:W-:Y:S01]  /*0100*/  IMAD R7, R7, R6, RZ ;  /* 0x0000000607077224 */ /* 0x000fe200078e02ff */
[----:B------:R-:W-:-:S03]  /*0110*/  IABS R5, R4 ;  /* 0x0000000400057213 */ /* 0x000fc60000000000 */
[----:B------:R-:W-:-:S06]  /*0120*/  IMAD.HI.U32 R3, R3, R7, R2 ;  /* 0x0000000703037227 */ /* 0x000fcc00078e0002 */
[----:B------:R-:W-:-:S05]  /*0130*/  IMAD.HI.U32 R3, R3, R5, RZ ;  /* 0x0000000503037227 */ /* 0x000fca00078e00ff */
[----:B------:R-:W-:-:S05]  /*0140*/  IADD3 R3, PT, PT, -R3, RZ, RZ ;  /* 0x000000ff03037210 */ /* 0x000fca0007ffe1ff */
[----:B------:R-:W-:-:S05]  /*0150*/  IMAD R5, R6, R3, R5 ;  /* 0x0000000306057224 */ /* 0x000fca00078e0205 */
[----:B------:R-:W-:-:S13]  /*0160*/  ISETP.GT.U32.AND P0, PT, R6, R5, PT ;  /* 0x000000050600720c */ /* 0x000fda0003f04070 */
[----:B------:R-:W-:-:S05]  /*0170*/  @!P0 IMAD.IADD R5, R5, 0x1, -R6 ;  /* 0x0000000105058824 */ /* 0x000fca00078e0a06 */
[----:B------:R-:W-:Y:S01]  /*0180*/  ISETP.GT.U32.AND P0, PT, R6, R5, PT ;  /* 0x000000050600720c */ /* 0x000fe20003f04070 */
[----:B------:R-:W-:-:S12]  /*0190*/  @P1 EXIT ;  /* 0x000000000000194d */ /* 0x000fd80003800000 */
[----:B------:R-:W0:Y:S01]  /*01a0*/  LDC.64 R2, c[0x0][0x380] ;  /* 0x0000e000ff027b82 */ /* 0x000e220000000a00 */
[----:B------:R-:W-:Y:S01]  /*01b0*/  ISETP.GE.AND P2, PT, R4, RZ, PT ;  /* 0x000000ff0400720c */ /* 0x000fe20003f46270 */
[----:B------:R-:W1:Y:S01]  /*01c0*/  LDCU.64 UR4, c[0x0][0x358] ;  /* 0x00006b00ff0477ac */ /* 0x000e620008000a00 */
[----:B------:R-:W-:Y:S02]  /*01d0*/  ISETP.NE.AND P1, PT, R9, RZ, PT ;  /* 0x000000ff0900720c */ /* 0x000fe40003f25270 */
[----:B------:R-:W-:-:S09]  /*01e0*/  @!P0 IADD3 R5, PT, PT, R5, -R6, RZ ;  /* 0x8000000605058210 */ /* 0x000fd20007ffe0ff */
[----:B------:R-:W-:Y:S02]  /*01f0*/  @!P2 IMAD.MOV R5, RZ, RZ, -R5 ;  /* 0x000000ffff05a224 */ /* 0x000fe400078e0a05 */
[----:B------:R-:W-:-:S05]  /*0200*/  @!P1 LOP3.LUT R5, RZ, R9, RZ, 0x33, !PT ;  /* 0x00000009ff059212 */ /* 0x000fca00078e33ff */
[----:B0-----:R-:W-:-:S05]  /*0210*/  IMAD.WIDE R2, R5, 0x4, R2 ;  /* 0x0000000405027825 */ /* 0x001fca00078e0202 */
[----:B-1----:R-:W2:Y:S02]  /*0220*/  LDG.E R0, desc[UR4][R2.64] ;  /* 0x0000000402007981 */ /* 0x002ea4000c1e1900 */
[----:B--2---:R-:W-:-:S05]  /*0230*/  FADD R5, R0, R0 ;  /* 0x0000000000057221 */ /* 0x004fca0000000000 */
[----:B------:R-:W-:Y:S01]  /*0240*/  STG.E desc[UR4][R2.64], R5 ;  /* 0x0000000502007986 */ /* 0x000fe2000c101904 */
[----:B------:R-:W-:Y:S05]  /*0250*/  EXIT ;  /* 0x000000000000794d */ /* 0x000fea0003800000 */
.L_x_0:
[----:B------:R-:W-:-:S00]  /*0260*/  BRA `(.L_x_0) ;  /* 0xfffffffc00fc7947 */ /* 0x000fc0000383ffff */
[----:B------:R-:W-:-:S00]  /*0270*/  NOP ;  /* 0x0000000000007918 */ /* 0x000fc00000000000 */
        /* <DEDUP_REMOVED lines=8> */
.L_x_2:


//--------------------- .text._Z9coalescedPfi     --------------------------
	.section	.text._Z9coalescedPfi,"ax",@progbits
	.align	128
        .global         _Z9coalescedPfi
        .type           _Z9coalescedPfi,@function
        .size           _Z9coalescedPfi,(.L_x_3 - _Z9coalescedPfi)
        .other          _Z9coalescedPfi,@"STO_CUDA_ENTRY STV_DEFAULT"
_Z9coalescedPfi:
.text._Z9coalescedPfi:
[----:B------:R-:W-:Y:S01]  /*0000*/  LDC R1, c[0x0][0x37c] ;  /* 0x0000df00ff017b82 */ /* 0x000fe20000000800 */
[----:B------:R-:W0:Y:S07]  /*0010*/  S2R R0, SR_TID.X ;  /* 0x0000000000007919 */ /* 0x000e2e0000002100 */
[----:B------:R-:W0:Y:S01]  /*0020*/  S2UR UR4, SR_CTAID.X ;  /* 0x00000000000479c3 */ /* 0x000e220000002500 */
[----:B------:R-:W1:Y:S07]  /*0030*/  LDCU UR5, c[0x0][0x388] ;  /* 0x00007100ff0577ac */ /* 0x000e6e0008000800 */
[----:B------:R-:W0:Y:S02]  /*0040*/  LDC R5, c[0x0][0x360] ;  /* 0x0000d800ff057b82 */ /* 0x000e240000000800 */
[----:B0-----:R-:W-:-:S05]  /*0050*/  IMAD R5, R5, UR4, R0 ;  /* 0x0000000405057c24 */ /* 0x001fca000f8e0200 */
[----:B-1----:R-:W-:-:S13]  /*0060*/  ISETP.GE.AND P0, PT, R5, UR5, PT ;  /* 0x0000000505007c0c */ /* 0x002fda000bf06270 */
[----:B------:R-:W-:Y:S05]  /*0070*/  @P0 EXIT ;  /* 0x000000000000094d */ /* 0x000fea0003800000 */
[----:B------:R-:W0:Y:S01]  /*0080*/  LDC.64 R2, c[0x0][0x380] ;  /* 0x0000e000ff027b82 */ /* 0x000e220000000a00 */
[----:B------:R-:W1:Y:S01]  /*0090*/  LDCU.64 UR4, c[0x0][0x358] ;  /* 0x00006b00ff0477ac */ /* 0x000e620008000a00 */
[----:B0-----:R-:W-:-:S05]  /*00a0*/  IMAD.WIDE R2, R5, 0x4, R2 ;  /* 0x0000000405027825 */ /* 0x001fca00078e0202 */
[----:B-1----:R-:W2:Y:S02]  /*00b0*/  LDG.E R0, desc[UR4][R2.64] ;  /* 0x0000000402007981 */ /* 0x002ea4000c1e1900 */
[----:B--2---:R-:W-:-:S05]  /*00c0*/  FADD R5, R0, R0 ;  /* 0x0000000000057221 */ /* 0x004fca0000000000 */
[----:B------:R-:W-:Y:S01]  /*00d0*/  STG.E desc[UR4][R2.64], R5 ;  /* 0x0000000502007986 */ /* 0x000fe2000c101904 */
[----:B------:R-:W-:Y:S05]  /*00e0*/  EXIT ;  /* 0x000000000000794d */ /* 0x000fea0003800000 */
.L_x_1:
        /* <DEDUP_REMOVED lines=9> */
.L_x_3:


//--------------------- .nv.shared.reserved.0     --------------------------
	.section	.nv.shared.reserved.0,"aw",@nobits
	.weak		__nv_reservedSMEM_offset_0_alias
	.size		__nv_reservedSMEM_offset_0_alias, 0, 64
	.other		__nv_reservedSMEM_offset_0_alias,@"STO_CUDA_RESERVED_SHARED STV_DEFAULT"
__nv_reservedSMEM_offset_0_alias:
	.zero		0
	.zero		64


//--------------------- .nv.constant0._Z13non_coalescedPfi --------------------------
	.section	.nv.constant0._Z13non_coalescedPfi,"a",@progbits
	.sectionflags	@""
	.align	4
.nv.constant0._Z13non_coalescedPfi:
	.zero		908


//--------------------- .nv.constant0._Z9coalescedPfi --------------------------
	.section	.nv.constant0._Z9coalescedPfi,"a",@progbits
	.sectionflags	@""
	.align	4
.nv.constant0._Z9coalescedPfi:
	.zero		908


//--------------------- SYMBOLS --------------------------

	.type		.nv.reservedSmem.offset0,@object
	.size		.nv.reservedSmem.offset0,0x4
